//
// Generated by NVIDIA NVVM Compiler
//
// Compiler Build ID: CL-36424714
// Cuda compilation tools, release 13.0, V13.0.88
// Based on NVVM 20.0.0
//

.version 9.0
.target sm_100
.address_size 64

	// .globl	wrap

.visible .entry wrap(
	.param .u64 .ptr .align 1 wrap_param_0,
	.param .u64 .ptr .align 1 wrap_param_1,
	.param .u64 .ptr .align 1 wrap_param_2,
	.param .u64 .ptr .align 1 wrap_param_3,
	.param .u64 .ptr .align 1 wrap_param_4,
	.param .u64 wrap_param_5
)
{
	.reg .pred 	%p<5>;
	.reg .b32 	%r<5>;
	.reg .b64 	%rd<64>;
	.reg .b64 	%fd<59>;

	ld.param.u64 	%rd6, [wrap_param_3];
	ld.param.u64 	%rd8, [wrap_param_5];
	mov.u32 	%r1, %ntid.x;
	mov.u32 	%r2, %ctaid.x;
	mov.u32 	%r3, %tid.x;
	mad.lo.s32 	%r4, %r1, %r2, %r3;
	cvt.u64.u32 	%rd1, %r4;
	mul.lo.s64 	%rd2, %rd8, %rd8;
	mul.lo.s64 	%rd9, %rd2, %rd8;
	setp.le.s64 	%p1, %rd9, %rd1;
	@%p1 bra 	$L__BB0_2;
	ld.param.u64 	%rd63, [wrap_param_4];
	ld.param.u64 	%rd62, [wrap_param_2];
	ld.param.u64 	%rd61, [wrap_param_1];
	ld.param.u64 	%rd60, [wrap_param_0];
	cvta.to.global.u64 	%rd10, %rd60;
	cvta.to.global.u64 	%rd11, %rd62;
	cvta.to.global.u64 	%rd12, %rd6;
	cvta.to.global.u64 	%rd13, %rd63;
	cvta.to.global.u64 	%rd14, %rd61;
	shl.b64 	%rd15, %rd1, 3;
	add.s64 	%rd16, %rd10, %rd15;
	mov.b64 	%rd17, 0;
	st.global.u64 	[%rd16], %rd17;
	add.s64 	%rd18, %rd11, %rd15;
	ld.global.f64 	%fd1, [%rd18];
	add.s64 	%rd19, %rd12, %rd15;
	ld.global.f64 	%fd2, [%rd19];
	add.s64 	%rd20, %rd13, %rd15;
	ld.global.f64 	%fd3, [%rd20];
	max.f64 	%fd4, %fd1, 0d0000000000000000;
	add.s64 	%rd21, %rd8, -1;
	cvt.rn.f64.s64 	%fd5, %rd21;
	setp.lt.f64 	%p2, %fd4, %fd5;
	selp.f64 	%fd6, %fd4, %fd5, %p2;
	max.f64 	%fd7, %fd2, 0d0000000000000000;
	setp.lt.f64 	%p3, %fd7, %fd5;
	selp.f64 	%fd8, %fd7, %fd5, %p3;
	max.f64 	%fd9, %fd3, 0d0000000000000000;
	setp.lt.f64 	%p4, %fd9, %fd5;
	selp.f64 	%fd10, %fd9, %fd5, %p4;
	cvt.rmi.f64.f64 	%fd11, %fd6;
	cvt.rzi.s64.f64 	%rd22, %fd11;
	cvt.rmi.f64.f64 	%fd12, %fd8;
	cvt.rzi.s64.f64 	%rd23, %fd12;
	cvt.rmi.f64.f64 	%fd13, %fd10;
	cvt.rzi.s64.f64 	%rd24, %fd13;
	cvt.rpi.f64.f64 	%fd14, %fd6;
	cvt.rzi.s64.f64 	%rd25, %fd14;
	cvt.rpi.f64.f64 	%fd15, %fd8;
	cvt.rzi.s64.f64 	%rd26, %fd15;
	cvt.rpi.f64.f64 	%fd16, %fd10;
	cvt.rzi.s64.f64 	%rd27, %fd16;
	cvt.rn.f64.s64 	%fd17, %rd22;
	sub.f64 	%fd18, %fd6, %fd17;
	mov.f64 	%fd19, 0d3FF0000000000000;
	sub.f64 	%fd20, %fd19, %fd18;
	cvt.rn.f64.s64 	%fd21, %rd23;
	sub.f64 	%fd22, %fd8, %fd21;
	sub.f64 	%fd23, %fd19, %fd22;
	cvt.rn.f64.s64 	%fd24, %rd24;
	sub.f64 	%fd25, %fd10, %fd24;
	sub.f64 	%fd26, %fd19, %fd25;
	mul.lo.s64 	%rd28, %rd2, %rd22;
	mul.lo.s64 	%rd29, %rd23, %rd8;
	add.s64 	%rd30, %rd28, %rd29;
	add.s64 	%rd31, %rd30, %rd24;
	shl.b64 	%rd32, %rd31, 3;
	add.s64 	%rd33, %rd14, %rd32;
	ld.global.f64 	%fd27, [%rd33];
	mul.f64 	%fd28, %fd27, %fd20;
	mul.f64 	%fd29, %fd28, %fd23;
	fma.rn.f64 	%fd30, %fd29, %fd26, 0d0000000000000000;
	st.global.f64 	[%rd16], %fd30;
	add.s64 	%rd34, %rd30, %rd27;
	shl.b64 	%rd35, %rd34, 3;
	add.s64 	%rd36, %rd14, %rd35;
	ld.global.f64 	%fd31, [%rd36];
	mul.f64 	%fd32, %fd31, %fd20;
	mul.f64 	%fd33, %fd32, %fd23;
	fma.rn.f64 	%fd34, %fd25, %fd33, %fd30;
	st.global.f64 	[%rd16], %fd34;
	mul.lo.s64 	%rd37, %rd26, %rd8;
	add.s64 	%rd38, %rd28, %rd37;
	add.s64 	%rd39, %rd38, %rd24;
	shl.b64 	%rd40, %rd39, 3;
	add.s64 	%rd41, %rd14, %rd40;
	ld.global.f64 	%fd35, [%rd41];
	mul.f64 	%fd36, %fd35, %fd20;
	mul.f64 	%fd37, %fd22, %fd36;
	fma.rn.f64 	%fd38, %fd37, %fd26, %fd34;
	st.global.f64 	[%rd16], %fd38;
	add.s64 	%rd42, %rd38, %rd27;
	shl.b64 	%rd43, %rd42, 3;
	add.s64 	%rd44, %rd14, %rd43;
	ld.global.f64 	%fd39, [%rd44];
	mul.f64 	%fd40, %fd20, %fd39;
	mul.f64 	%fd41, %fd22, %fd40;
	fma.rn.f64 	%fd42, %fd25, %fd41, %fd38;
	st.global.f64 	[%rd16], %fd42;
	mul.lo.s64 	%rd45, %rd2, %rd25;
	add.s64 	%rd46, %rd45, %rd29;
	add.s64 	%rd47, %rd46, %rd24;
	shl.b64 	%rd48, %rd47, 3;
	add.s64 	%rd49, %rd14, %rd48;
	ld.global.f64 	%fd43, [%rd49];
	mul.f64 	%fd44, %fd18, %fd43;
	mul.f64 	%fd45, %fd23, %fd44;
	fma.rn.f64 	%fd46, %fd26, %fd45, %fd42;
	st.global.f64 	[%rd16], %fd46;
	add.s64 	%rd50, %rd46, %rd27;
	shl.b64 	%rd51, %rd50, 3;
	add.s64 	%rd52, %rd14, %rd51;
	ld.global.f64 	%fd47, [%rd52];
	mul.f64 	%fd48, %fd18, %fd47;
	mul.f64 	%fd49, %fd23, %fd48;
	fma.rn.f64 	%fd50, %fd25, %fd49, %fd46;
	st.global.f64 	[%rd16], %fd50;
	add.s64 	%rd53, %rd45, %rd37;
	add.s64 	%rd54, %rd53, %rd24;
	shl.b64 	%rd55, %rd54, 3;
	add.s64 	%rd56, %rd14, %rd55;
	ld.global.f64 	%fd51, [%rd56];
	mul.f64 	%fd52, %fd18, %fd51;
	mul.f64 	%fd53, %fd22, %fd52;
	fma.rn.f64 	%fd54, %fd26, %fd53, %fd50;
	st.global.f64 	[%rd16], %fd54;
	add.s64 	%rd57, %rd53, %rd27;
	shl.b64 	%rd58, %rd57, 3;
	add.s64 	%rd59, %rd14, %rd58;
	ld.global.f64 	%fd55, [%rd59];
	mul.f64 	%fd56, %fd18, %fd55;
	mul.f64 	%fd57, %fd22, %fd56;
	fma.rn.f64 	%fd58, %fd25, %fd57, %fd54;
	st.global.f64 	[%rd16], %fd58;
$L__BB0_2:
	ret;

}


// ===== COMPILED SASS (sm_100) =====

	.target	sm_100

	.elftype	@"ET_EXEC"


//--------------------- .note.nv.tkinfo           --------------------------
	.section	.note.nv.tkinfo,"",@"SHT_NOTE"
	.sectionflags	@"SHF_NOTE_NV_TKINFO"
	.tkinfo
        /*0018*/ 	.word	0x00000002
        /*0030*/ 	.string	""
        /*0030*/ 	.string	"ptxas"
        /*0030*/ 	.string	"Cuda compilation tools, release 13.0, V13.0.88"
        /*0030*/ 	.string	"Build cuda_13.0.r13.0/compiler.36424714_0"
        /*0030*/ 	.string	"-arch sm_100 -m 64 "



//--------------------- .note.nv.cuinfo           --------------------------
	.section	.note.nv.cuinfo,"",@"SHT_NOTE"
	.sectionflags	@"SHF_NOTE_NV_CUINFO"
        /*0018*/ 	.short	0x0002
        /*001a*/ 	.short	0x0064
        /*001c*/ 	.short	0x0082
	.zero		2


//--------------------- .nv.info                  --------------------------
	.section	.nv.info,"",@"SHT_CUDA_INFO"
	.align	4


	//----- nvinfo : EIATTR_REGCOUNT
	.align		4
        /*0000*/ 	.byte	0x04, 0x2f
        /*0002*/ 	.short	(.L_1 - .L_0)
	.align		4
.L_0:
        /*0004*/ 	.word	index@(wrap)
        /*0008*/ 	.word	0x00000026


	//----- nvinfo : EIATTR_FRAME_SIZE
	.align		4
.L_1:
        /*000c*/ 	.byte	0x04, 0x11
        /*000e*/ 	.short	(.L_3 - .L_2)
	.align		4
.L_2:
        /*0010*/ 	.word	index@(wrap)
        /*0014*/ 	.word	0x00000000


	//----- nvinfo : EIATTR_MIN_STACK_SIZE
	.align		4
.L_3:
        /*0018*/ 	.byte	0x04, 0x12
        /*001a*/ 	.short	(.L_5 - .L_4)
	.align		4
.L_4:
        /*001c*/ 	.word	index@(wrap)
        /*0020*/ 	.word	0x00000000
.L_5:


//--------------------- .nv.compat                --------------------------
	.section	.nv.compat,"",@"SHT_CUDA_COMPAT_INFO"
	.align	4
        /*0000*/ 	.byte	0x02, 0x09, 0x00, 0x00, 0x02, 0x02, 0x01, 0x00, 0x02, 0x05, 0x05, 0x00, 0x03, 0x07, 0x01, 0x01
        /*0010*/ 	.byte	0x02, 0x03, 0x00, 0x00, 0x02, 0x06, 0x01, 0x00, 0x04, 0x0b, 0x08, 0x00, 0x01, 0x00, 0x00, 0x00
        /*0020*/ 	.byte	0x00, 0x00, 0x00, 0x00


//--------------------- .nv.info.wrap             --------------------------
	.section	.nv.info.wrap,"",@"SHT_CUDA_INFO"
	.sectionflags	@""
	.align	4


	//----- nvinfo : EIATTR_CUDA_API_VERSION
	.align		4
        /*0000*/ 	.byte	0x04, 0x37
        /*0002*/ 	.short	(.L_7 - .L_6)
.L_6:
        /*0004*/ 	.word	0x00000082


	//----- nvinfo : EIATTR_KPARAM_INFO
	.align		4
.L_7:
        /*0008*/ 	.byte	0x04, 0x17
        /*000a*/ 	.short	(.L_9 - .L_8)
.L_8:
        /*000c*/ 	.word	0x00000000
        /*0010*/ 	.short	0x0005
        /*0012*/ 	.short	0x0028
        /*0014*/ 	.byte	0x00, 0xf0, 0x21, 0x00


	//----- nvinfo : EIATTR_KPARAM_INFO
	.align		4
.L_9:
        /*0018*/ 	.byte	0x04, 0x17
        /*001a*/ 	.short	(.L_11 - .L_10)
.L_10:
        /*001c*/ 	.word	0x00000000
        /*0020*/ 	.short	0x0004
        /*0022*/ 	.short	0x0020
        /*0024*/ 	.byte	0x00, 0xf5, 0x21, 0x00


	//----- nvinfo : EIATTR_KPARAM_INFO
	.align		4
.L_11:
        /*0028*/ 	.byte	0x04, 0x17
        /*002a*/ 	.short	(.L_13 - .L_12)
.L_12:
        /*002c*/ 	.word	0x00000000
        /*0030*/ 	.short	0x0003
        /*0032*/ 	.short	0x0018
        /*0034*/ 	.byte	0x00, 0xf5, 0x21, 0x00


	//----- nvinfo : EIATTR_KPARAM_INFO
	.align		4
.L_13:
        /*0038*/ 	.byte	0x04, 0x17
        /*003a*/ 	.short	(.L_15 - .L_14)
.L_14:
        /*003c*/ 	.word	0x00000000
        /*0040*/ 	.short	0x0002
        /*0042*/ 	.short	0x0010
        /*0044*/ 	.byte	0x00, 0xf5, 0x21, 0x00


	//----- nvinfo : EIATTR_KPARAM_INFO
	.align		4
.L_15:
        /*0048*/ 	.byte	0x04, 0x17
        /*004a*/ 	.short	(.L_17 - .L_16)
.L_16:
        /*004c*/ 	.word	0x00000000
        /*0050*/ 	.short	0x0001
        /*0052*/ 	.short	0x0008
        /*0054*/ 	.byte	0x00, 0xf5, 0x21, 0x00


	//----- nvinfo : EIATTR_KPARAM_INFO
	.align		4
.L_17:
        /*0058*/ 	.byte	0x04, 0x17
        /*005a*/ 	.short	(.L_19 - .L_18)
.L_18:
        /*005c*/ 	.word	0x00000000
        /*0060*/ 	.short	0x0000
        /*0062*/ 	.short	0x0000
        /*0064*/ 	.byte	0x00, 0xf5, 0x21, 0x00


	//----- nvinfo : EIATTR_SPARSE_MMA_MASK
	.align		4
.L_19:
        /*0068*/ 	.byte	0x03, 0x50
        /*006a*/ 	.short	0x0000


	//----- nvinfo : EIATTR_MAXREG_COUNT
	.align		4
        /*006c*/ 	.byte	0x03, 0x1b
        /*006e*/ 	.short	0x00ff


	//----- nvinfo : EIATTR_MERCURY_ISA_VERSION
	.align		4
        /*0070*/ 	.byte	0x03, 0x5f
        /*0072*/ 	.short	0x0101


	//----- nvinfo : EIATTR_VRC_CTA_INIT_COUNT
	.align		4
        /*0074*/ 	.byte	0x02, 0x4a
	.zero		1
	.zero		1


	//----- nvinfo : EIATTR_EXIT_INSTR_OFFSETS
	.align		4
        /*0078*/ 	.byte	0x04, 0x1c
        /*007a*/ 	.short	(.L_21 - .L_20)


	//   ....[0]....
.L_20:
        /*007c*/ 	.word	0x00000110


	//   ....[1]....
        /*0080*/ 	.word	0x00000b10


	//----- nvinfo : EIATTR_CBANK_PARAM_SIZE
	.align		4
.L_21:
        /*0084*/ 	.byte	0x03, 0x19
        /*0086*/ 	.short	0x0030


	//----- nvinfo : EIATTR_PARAM_CBANK
	.align		4
        /*0088*/ 	.byte	0x04, 0x0a
        /*008a*/ 	.short	(.L_23 - .L_22)
	.align		4
.L_22:
        /*008c*/ 	.word	index@(.nv.constant0.wrap)
        /*0090*/ 	.short	0x0380
        /*0092*/ 	.short	0x0030


	//----- nvinfo : EIATTR_SW_WAR
	.align		4
.L_23:
        /*0094*/ 	.byte	0x04, 0x36
        /*0096*/ 	.short	(.L_25 - .L_24)
.L_24:
        /*0098*/ 	.word	0x00000008
.L_25:


//--------------------- .nv.callgraph             --------------------------
	.section	.nv.callgraph,"",@"SHT_CUDA_CALLGRAPH"
	.align	4
	.sectionentsize	8
	.align		4
        /*0000*/ 	.word	0x00000000
	.align		4
        /*0004*/ 	.word	0xffffffff
	.align		4
        /*0008*/ 	.word	0x00000000
	.align		4
        /*000c*/ 	.word	0xfffffffe
	.align		4
        /*0010*/ 	.word	0x00000000
	.align		4
        /*0014*/ 	.word	0xfffffffd
	.align		4
        /*0018*/ 	.word	0x00000000
	.align		4
        /*001c*/ 	.word	0xfffffffc


//--------------------- .text.wrap                --------------------------
	.section	.text.wrap,"ax",@progbits
	.align	128
        .global         wrap
        .type           wrap,@function
        .size           wrap,(.L_x_1 - wrap)
        .other          wrap,@"STO_CUDA_ENTRY STV_DEFAULT"
wrap:
.text.wrap:
[----:B------:R-:W-:Y:S01]  /*0000*/  LDC R1, c[0x0][0x37c] ;  /* 0x0000df00ff017b82 */ /* 0x000fe20000000800 */
[----:B------:R-:W0:Y:S01]  /*0010*/  LDCU.64 UR12, c[0x0][0x3a8] ;  /* 0x00007500ff0c77ac */ /* 0x000e220008000a00 */
[----:B------:R-:W1:Y:S01]  /*0020*/  S2R R0, SR_CTAID.X ;  /* 0x0000000000007919 */ /* 0x000e620000002500 */
[----:B------:R-:W1:Y:S01]  /*0030*/  LDCU UR6, c[0x0][0x360] ;  /* 0x00006c00ff0677ac */ /* 0x000e620008000800 */
[----:B------:R-:W1:Y:S01]  /*0040*/  S2R R3, SR_TID.X ;  /* 0x0000000000037919 */ /* 0x000e620000002100 */
[----:B0-----:R-:W-:Y:S02]  /*0050*/  UIMAD UR4, UR13, UR12, URZ ;  /* 0x0000000c0d0472a4 */ /* 0x001fe4000f8e02ff */
[----:B------:R-:W-:Y:S02]  /*0060*/  UIMAD.WIDE.U32 UR8, UR12, UR12, URZ ;  /* 0x0000000c0c0872a5 */ /* 0x000fe4000f8e00ff */
[----:B------:R-:W-:Y:S02]  /*0070*/  UIMAD UR4, UR12, UR13, UR4 ;  /* 0x0000000d0c0472a4 */ /* 0x000fe4000f8e0204 */
[----:B------:R-:W-:-:S02]  /*0080*/  UIMAD.WIDE.U32 UR10, UR8, UR12, URZ ;  /* 0x0000000c080a72a5 */ /* 0x000fc4000f8e00ff */
[----:B------:R-:W-:-:S04]  /*0090*/  UIADD3 UR5, UPT, UPT, UR9, UR4, URZ ;  /* 0x0000000409057290 */ /* 0x000fc8000fffe0ff */
[----:B------:R-:W-:-:S04]  /*00a0*/  UIMAD UR4, UR5, UR12, URZ ;  /* 0x0000000c050472a4 */ /* 0x000fc8000f8e02ff */
[----:B------:R-:W-:Y:S01]  /*00b0*/  UIMAD UR4, UR8, UR13, UR4 ;  /* 0x0000000d080472a4 */ /* 0x000fe2000f8e0204 */
[----:B-1----:R-:W-:-:S03]  /*00c0*/  IMAD R0, R0, UR6, R3 ;  /* 0x0000000600007c24 */ /* 0x002fc6000f8e0203 */
[----:B------:R-:W-:Y:S02]  /*00d0*/  UIADD3 UR4, UPT, UPT, UR11, UR4, URZ ;  /* 0x000000040b047290 */ /* 0x000fe4000fffe0ff */
[----:B------:R-:W-:-:S04]  /*00e0*/  ISETP.LT.U32.AND P0, PT, R0, UR10, PT ;  /* 0x0000000a00007c0c */ /* 0x000fc8000bf01070 */
[----:B------:R-:W-:-:S05]  /*00f0*/  IMAD.U32 R2, RZ, RZ, UR4 ;  /* 0x00000004ff027e24 */ /* 0x000fca000f8e00ff */
[----:B------:R-:W-:-:S13]  /*0100*/  ISETP.GT.AND.EX P0, PT, R2, RZ, PT, P0 ;  /* 0x000000ff0200720c */ /* 0x000fda0003f04300 */
[----:B------:R-:W-:Y:S05]  /*0110*/  @!P0 EXIT ;  /* 0x000000000000894d */ /* 0x000fea0003800000 */
[----:B------:R-:W0:Y:S01]  /*0120*/  LDCU.128 UR16, c[0x0][0x380] ;  /* 0x00007000ff1077ac */ /* 0x000e220008000c00 */
[----:B------:R-:W-:Y:S01]  /*0130*/  IMAD.SHL.U32 R6, R0, 0x8, RZ ;  /* 0x0000000800067824 */ /* 0x000fe200078e00ff */
[----:B------:R-:W-:Y:S01]  /*0140*/  SHF.R.U32.HI R0, RZ, 0x1d, R0 ;  /* 0x0000001dff007819 */ /* 0x000fe20000011600 */
[----:B------:R-:W1:Y:S01]  /*0150*/  LDCU.128 UR20, c[0x0][0x390] ;  /* 0x00007200ff1477ac */ /* 0x000e620008000c00 */
[----:B------:R-:W2:Y:S01]  /*0160*/  LDCU.64 UR6, c[0x0][0x358] ;  /* 0x00006b00ff0677ac */ /* 0x000ea20008000a00 */
[----:B------:R-:W3:Y:S01]  /*0170*/  LDCU.64 UR10, c[0x0][0x3a0] ;  /* 0x00007400ff0a77ac */ /* 0x000ee20008000a00 */
[C---:B0-----:R-:W-:Y:S02]  /*0180*/  IADD3 R2, P0, PT, R6.reuse, UR16, RZ ;  /* 0x0000001006027c10 */ /* 0x041fe4000ff1e0ff */
[----:B-1----:R-:W-:Y:S02]  /*0190*/  IADD3 R10, P1, PT, R6, UR22, RZ ;  /* 0x00000016060a7c10 */ /* 0x002fe4000ff3e0ff */
[----:B------:R-:W-:-:S02]  /*01a0*/  IADD3.X R3, PT, PT, R0, UR17, RZ, P0, !PT ;  /* 0x0000001100037c10 */ /* 0x000fc400087fe4ff */
[----:B------:R-:W-:-:S03]  /*01b0*/  IADD3.X R11, PT, PT, R0, UR23, RZ, P1, !PT ;  /* 0x00000017000b7c10 */ /* 0x000fc60008ffe4ff */
[----:B--2---:R-:W-:Y:S04]  /*01c0*/  STG.E.64 desc[UR6][R2.64], RZ ;  /* 0x000000ff02007986 */ /* 0x004fe8000c101b06 */
[----:B------:R-:W2:Y:S01]  /*01d0*/  LDG.E.64 R10, desc[UR6][R10.64] ;  /* 0x000000060a0a7981 */ /* 0x000ea2000c1e1b00 */
[----:B------:R-:W-:-:S04]  /*01e0*/  IADD3 R8, P0, PT, R6, UR20, RZ ;  /* 0x0000001406087c10 */ /* 0x000fc8000ff1e0ff */
[----:B------:R-:W-:Y:S02]  /*01f0*/  IADD3.X R9, PT, PT, R0, UR21, RZ, P0, !PT ;  /* 0x0000001500097c10 */ /* 0x000fe400087fe4ff */
[----:B---3--:R-:W-:-:S04]  /*0200*/  IADD3 R6, P0, PT, R6, UR10, RZ ;  /* 0x0000000a06067c10 */ /* 0x008fc8000ff1e0ff */
[----:B------:R-:W-:Y:S01]  /*0210*/  IADD3.X R7, PT, PT, R0, UR11, RZ, P0, !PT ;  /* 0x0000000b00077c10 */ /* 0x000fe200087fe4ff */
[----:B------:R-:W3:Y:S05]  /*0220*/  LDG.E.64 R8, desc[UR6][R8.64] ;  /* 0x0000000608087981 */ /* 0x000eea000c1e1b00 */
[----:B------:R-:W4:Y:S01]  /*0230*/  LDG.E.64 R6, desc[UR6][R6.64] ;  /* 0x0000000606067981 */ /* 0x000f22000c1e1b00 */
[----:B------:R-:W-:Y:S01]  /*0240*/  UIADD3 UR10, UP0, UPT, UR12, -0x1, URZ ;  /* 0xffffffff0c0a7890 */ /* 0x000fe2000ff1e0ff */
[----:B------:R-:W-:-:S03]  /*0250*/  IMAD.MOV.U32 R0, RZ, RZ, RZ ;  /* 0x000000ffff007224 */ /* 0x000fc600078e00ff */
[----:B------:R-:W-:-:S09]  /*0260*/  UIADD3.X UR11, UPT, UPT, UR13, -0x1, URZ, UP0, !UPT ;  /* 0xffffffff0d0b7890 */ /* 0x000fd200087fe4ff */
[----:B------:R-:W0:Y:S01]  /*0270*/  I2F.F64.S64 R4, UR10 ;  /* 0x0000000a00047d12 */ /* 0x000e220008301c00 */
[----:B--2---:R-:W-:Y:S01]  /*0280*/  DSETP.MAX.AND P0, P1, RZ, R10, PT ;  /* 0x0000000aff00722a */ /* 0x004fe2000390f000 */
[----:B------:R-:W-:Y:S02]  /*0290*/  IMAD.MOV.U32 R13, RZ, RZ, R10 ;  /* 0x000000ffff0d7224 */ /* 0x000fe400078e000a */
[----:B------:R-:W-:-:S03]  /*02a0*/  IMAD.MOV.U32 R10, RZ, RZ, RZ ;  /* 0x000000ffff0a7224 */ /* 0x000fc600078e00ff */
[----:B------:R-:W-:Y:S02]  /*02b0*/  FSEL R15, R0, R11, P0 ;  /* 0x0000000b000f7208 */ /* 0x000fe40000000000 */
[----:B------:R-:W-:Y:S01]  /*02c0*/  SEL R10, R10, R13, P0 ;  /* 0x0000000d0a0a7207 */ /* 0x000fe20000000000 */
[----:B---3--:R-:W-:Y:S01]  /*02d0*/  DSETP.MAX.AND P2, P3, RZ, R8, PT ;  /* 0x00000008ff00722a */ /* 0x008fe20003b4f000 */
[----:B------:R-:W-:-:S04]  /*02e0*/  IMAD.MOV.U32 R13, RZ, RZ, R8 ;  /* 0x000000ffff0d7224 */ /* 0x000fc800078e0008 */
[----:B------:R-:W-:Y:S01]  /*02f0*/  @P1 LOP3.LUT R15, R11, 0x80000, RZ, 0xfc, !PT ;  /* 0x000800000b0f1812 */ /* 0x000fe200078efcff */
[----:B------:R-:W-:Y:S01]  /*0300*/  IMAD.MOV.U32 R8, RZ, RZ, RZ ;  /* 0x000000ffff087224 */ /* 0x000fe200078e00ff */
[----:B----4-:R-:W-:-:S03]  /*0310*/  DSETP.MAX.AND P0, P1, RZ, R6, PT ;  /* 0x00000006ff00722a */ /* 0x010fc6000390f000 */
[----:B------:R-:W-:Y:S01]  /*0320*/  IMAD.MOV.U32 R11, RZ, RZ, R15 ;  /* 0x000000ffff0b7224 */ /* 0x000fe200078e000f */
[----:B------:R-:W-:Y:S02]  /*0330*/  FSEL R15, R0, R9, P2 ;  /* 0x00000009000f7208 */ /* 0x000fe40001000000 */
[----:B------:R-:W-:Y:S02]  /*0340*/  SEL R8, R8, R13, P2 ;  /* 0x0000000d08087207 */ /* 0x000fe40001000000 */
[----:B------:R-:W-:Y:S01]  /*0350*/  FSEL R13, R0, R7, P0 ;  /* 0x00000007000d7208 */ /* 0x000fe20000000000 */
[----:B0-----:R-:W-:Y:S01]  /*0360*/  DSETP.GEU.AND P4, PT, R10, R4, PT ;  /* 0x000000040a00722a */ /* 0x001fe20003f8e000 */
[----:B------:R-:W-:-:S05]  /*0370*/  @P3 LOP3.LUT R15, R9, 0x80000, RZ, 0xfc, !PT ;  /* 0x00080000090f3812 */ /* 0x000fca00078efcff */
[----:B------:R-:W-:Y:S01]  /*0380*/  FSEL R27, R11, R5, !P4 ;  /* 0x000000050b1b7208 */ /* 0x000fe20006000000 */
[----:B------:R-:W-:Y:S01]  /*0390*/  IMAD.MOV.U32 R11, RZ, RZ, R6 ;  /* 0x000000ffff0b7224 */ /* 0x000fe200078e0006 */
[----:B------:R-:W-:Y:S01]  /*03a0*/  FSEL R26, R10, R4, !P4 ;  /* 0x000000040a1a7208 */ /* 0x000fe20006000000 */
[----:B------:R-:W-:Y:S01]  /*03b0*/  IMAD.MOV.U32 R6, RZ, RZ, RZ ;  /* 0x000000ffff067224 */ /* 0x000fe200078e00ff */
[----:B------:R-:W-:Y:S01]  /*03c0*/  @P1 LOP3.LUT R13, R7, 0x80000, RZ, 0xfc, !PT ;  /* 0x00080000070d1812 */ /* 0x000fe200078efcff */
[----:B------:R-:W-:Y:S01]  /*03d0*/  IMAD.MOV.U32 R9, RZ, RZ, R15 ;  /* 0x000000ffff097224 */ /* 0x000fe200078e000f */
[----:B------:R-:W0:Y:S02]  /*03e0*/  F2I.S64.F64.FLOOR R30, R26 ;  /* 0x0000001a001e7311 */ /* 0x000e240000305900 */
[----:B------:R-:W-:Y:S01]  /*03f0*/  SEL R6, R6, R11, P0 ;  /* 0x0000000b06067207 */ /* 0x000fe20000000000 */
[----:B------:R-:W-:Y:S02]  /*0400*/  IMAD.MOV.U32 R7, RZ, RZ, R13 ;  /* 0x000000ffff077224 */ /* 0x000fe400078e000d */
[----:B------:R-:W-:-:S04]  /*0410*/  DSETP.GEU.AND P2, PT, R8, R4, PT ;  /* 0x000000040800722a */ /* 0x000fc80003f4e000 */
[----:B------:R-:W-:Y:S02]  /*0420*/  DSETP.GEU.AND P0, PT, R6, R4, PT ;  /* 0x000000040600722a */ /* 0x000fe40003f0e000 */
[-C--:B------:R-:W-:Y:S02]  /*0430*/  FSEL R24, R8, R4.reuse, !P2 ;  /* 0x0000000408187208 */ /* 0x080fe40005000000 */
[-C--:B------:R-:W-:Y:S02]  /*0440*/  FSEL R25, R9, R5.reuse, !P2 ;  /* 0x0000000509197208 */ /* 0x080fe40005000000 */
[----:B------:R-:W-:Y:S01]  /*0450*/  FSEL R33, R7, R5, !P0 ;  /* 0x0000000507217208 */ /* 0x000fe20004000000 */
[----:B0-----:R-:W-:Y:S01]  /*0460*/  IMAD R7, R31, UR12, RZ ;  /* 0x0000000c1f077c24 */ /* 0x001fe2000f8e02ff */
[----:B------:R-:W0:Y:S01]  /*0470*/  F2I.S64.F64.FLOOR R22, R24 ;  /* 0x0000001800167311 */ /* 0x000e220000305900 */
[----:B------:R-:W-:Y:S01]  /*0480*/  FSEL R32, R6, R4, !P0 ;  /* 0x0000000406207208 */ /* 0x000fe20004000000 */
[----:B------:R-:W-:-:S04]  /*0490*/  IMAD.WIDE.U32 R4, R30, UR12, RZ ;  /* 0x0000000c1e047c25 */ /* 0x000fc8000f8e00ff */
[----:B------:R-:W-:Y:S02]  /*04a0*/  IMAD R9, R30, UR13, R7 ;  /* 0x0000000d1e097c24 */ /* 0x000fe4000f8e0207 */
[----:B------:R-:W1:Y:S02]  /*04b0*/  F2I.S64.F64.FLOOR R6, R32 ;  /* 0x0000002000067311 */ /* 0x000e640000305900 */
[----:B------:R-:W-:Y:S02]  /*04c0*/  IMAD.IADD R5, R5, 0x1, R9 ;  /* 0x0000000105057824 */ /* 0x000fe400078e0209 */
[C---:B0-----:R-:W-:Y:S02]  /*04d0*/  IMAD R11, R22.reuse, UR5, RZ ;  /* 0x00000005160b7c24 */ /* 0x041fe4000f8e02ff */
[----:B------:R-:W-:-:S04]  /*04e0*/  IMAD.WIDE.U32 R28, R22, UR8, R4 ;  /* 0x00000008161c7c25 */ /* 0x000fc8000f8e0004 */
[----:B------:R-:W-:Y:S01]  /*04f0*/  IMAD R0, R23, UR8, R11 ;  /* 0x0000000817007c24 */ /* 0x000fe2000f8e020b */
[----:B-1----:R-:W-:-:S03]  /*0500*/  IADD3 R8, P0, PT, R6, R28, RZ ;  /* 0x0000001c06087210 */ /* 0x002fc60007f1e0ff */
[----:B------:R-:W-:-:S04]  /*0510*/  IMAD.IADD R29, R29, 0x1, R0 ;  /* 0x000000011d1d7824 */ /* 0x000fc800078e0200 */
[----:B------:R-:W-:Y:S01]  /*0520*/  IMAD.X R9, R7, 0x1, R29, P0 ;  /* 0x0000000107097824 */ /* 0x000fe200000e061d */
[----:B------:R-:W-:-:S04]  /*0530*/  LEA R20, P0, R8, UR18, 0x3 ;  /* 0x0000001208147c11 */ /* 0x000fc8000f8018ff */
[----:B------:R-:W-:-:S06]  /*0540*/  LEA.HI.X R21, R8, UR19, R9, 0x3, P0 ;  /* 0x0000001308157c11 */ /* 0x000fcc00080f1c09 */
[----:B------:R-:W2:Y:S01]  /*0550*/  LDG.E.64 R20, desc[UR6][R20.64] ;  /* 0x0000000614147981 */ /* 0x000ea2000c1e1b00 */
[----:B------:R-:W0:Y:S08]  /*0560*/  I2F.F64.S64 R8, R22 ;  /* 0x0000001600087312 */ /* 0x000e300000301c00 */
[----:B------:R-:W1:Y:S01]  /*0570*/  I2F.F64.S64 R10, R30 ;  /* 0x0000001e000a7312 */ /* 0x000e620000301c00 */
[----:B0-----:R-:W-:-:S07]  /*0580*/  DADD R8, R24, -R8 ;  /* 0x0000000018087229 */ /* 0x001fce0000000808 */
[----:B------:R-:W0:Y:S01]  /*0590*/  I2F.F64.S64 R16, R6 ;  /* 0x0000000600107312 */ /* 0x000e220000301c00 */
[----:B-1----:R-:W-:-:S07]  /*05a0*/  DADD R10, R26, -R10 ;  /* 0x000000001a0a7229 */ /* 0x002fce000000080a */
[----:B------:R-:W1:Y:S01]  /*05b0*/  F2I.S64.F64.CEIL R12, R32 ;  /* 0x00000020000c7311 */ /* 0x000e620000309900 */
[----:B------:R-:W-:Y:S02]  /*05c0*/  DADD R14, -R8, 1 ;  /* 0x3ff00000080e7429 */ /* 0x000fe40000000100 */
[----:B0-----:R-:W-:Y:S02]  /*05d0*/  DADD R16, R32, -R16 ;  /* 0x0000000020107229 */ /* 0x001fe40000000810 */
[----:B------:R-:W-:Y:S01]  /*05e0*/  DADD R18, -R10, 1 ;  /* 0x3ff000000a127429 */ /* 0x000fe20000000100 */
[----:B-1----:R-:W-:-:S05]  /*05f0*/  IADD3 R28, P0, PT, R12, R28, RZ ;  /* 0x0000001c0c1c7210 */ /* 0x002fca0007f1e0ff */
[----:B------:R-:W-:Y:S01]  /*0600*/  IMAD.X R29, R13, 0x1, R29, P0 ;  /* 0x000000010d1d7824 */ /* 0x000fe200000e061d */
[----:B--2---:R-:W-:Y:S02]  /*0610*/  DMUL R34, R14, R20 ;  /* 0x000000140e227228 */ /* 0x004fe40000000000 */
[----:B------:R-:W-:-:S06]  /*0620*/  DADD R20, -R16, 1 ;  /* 0x3ff0000010147429 */ /* 0x000fcc0000000100 */
[----:B------:R-:W-:Y:S01]  /*0630*/  DMUL R30, R18, R34 ;  /* 0x00000022121e7228 */ /* 0x000fe20000000000 */
[----:B------:R-:W-:-:S04]  /*0640*/  LEA R34, P0, R28, UR18, 0x3 ;  /* 0x000000121c227c11 */ /* 0x000fc8000f8018ff */
[----:B------:R-:W-:-:S03]  /*0650*/  LEA.HI.X R35, R28, UR19, R29, 0x3, P0 ;  /* 0x000000131c237c11 */ /* 0x000fc600080f1c1d */
[----:B------:R-:W-:-:S07]  /*0660*/  DFMA R30, R20, R30, RZ ;  /* 0x0000001e141e722b */ /* 0x000fce00000000ff */
[----:B------:R0:W-:Y:S04]  /*0670*/  STG.E.64 desc[UR6][R2.64], R30 ;  /* 0x0000001e02007986 */ /* 0x0001e8000c101b06 */
[----:B------:R-:W2:Y:S01]  /*0680*/  LDG.E.64 R34, desc[UR6][R34.64] ;  /* 0x0000000622227981 */ /* 0x000ea2000c1e1b00 */
[----:B------:R-:W1:Y:S02]  /*0690*/  F2I.S64.F64.CEIL R26, R26 ;  /* 0x0000001a001a7311 */ /* 0x000e640000309900 */
[----:B-1----:R-:W-:Y:S02]  /*06a0*/  IMAD R23, R27, UR12, RZ ;  /* 0x0000000c1b177c24 */ /* 0x002fe4000f8e02ff */
[----:B------:R-:W-:-:S04]  /*06b0*/  IMAD.WIDE.U32 R28, R26, UR12, RZ ;  /* 0x0000000c1a1c7c25 */ /* 0x000fc8000f8e00ff */
[----:B------:R-:W-:-:S04]  /*06c0*/  IMAD R23, R26, UR13, R23 ;  /* 0x0000000d1a177c24 */ /* 0x000fc8000f8e0217 */
[----:B------:R-:W-:Y:S02]  /*06d0*/  IMAD.IADD R29, R29, 0x1, R23 ;  /* 0x000000011d1d7824 */ /* 0x000fe400078e0217 */
[----:B------:R-:W-:-:S04]  /*06e0*/  IMAD.WIDE.U32 R22, R22, UR8, R28 ;  /* 0x0000000816167c25 */ /* 0x000fc8000f8e001c */
[----:B------:R-:W-:Y:S01]  /*06f0*/  IMAD.IADD R23, R0, 0x1, R23 ;  /* 0x0000000100177824 */ /* 0x000fe200078e0217 */
[----:B------:R-:W-:-:S05]  /*0700*/  IADD3 R0, P0, PT, R6, R22, RZ ;  /* 0x0000001606007210 */ /* 0x000fca0007f1e0ff */
[----:B------:R-:W-:Y:S01]  /*0710*/  IMAD.X R27, R7, 0x1, R23, P0 ;  /* 0x00000001071b7824 */ /* 0x000fe200000e0617 */
[----:B--2---:R-:W-:-:S08]  /*0720*/  DMUL R32, R14, R34 ;  /* 0x000000220e207228 */ /* 0x004fd00000000000 */
[----:B------:R-:W-:-:S08]  /*0730*/  DMUL R32, R18, R32 ;  /* 0x0000002012207228 */ /* 0x000fd00000000000 */
[----:B0-----:R-:W-:Y:S01]  /*0740*/  DFMA R30, R16, R32, R30 ;  /* 0x00000020101e722b */ /* 0x001fe2000000001e */
[----:B------:R-:W-:-:S04]  /*0750*/  LEA R32, P0, R0, UR18, 0x3 ;  /* 0x0000001200207c11 */ /* 0x000fc8000f8018ff */
[----:B------:R-:W-:Y:S02]  /*0760*/  LEA.HI.X R33, R0, UR19, R27, 0x3, P0 ;  /* 0x0000001300217c11 */ /* 0x000fe400080f1c1b */
[----:B------:R0:W-:Y:S04]  /*0770*/  STG.E.64 desc[UR6][R2.64], R30 ;  /* 0x0000001e02007986 */ /* 0x0001e8000c101b06 */
[----:B------:R-:W2:Y:S01]  /*0780*/  LDG.E.64 R26, desc[UR6][R32.64] ;  /* 0x00000006201a7981 */ /* 0x000ea2000c1e1b00 */
[----:B------:R-:W-:-:S05]  /*0790*/  IADD3 R0, P0, PT, R12, R22, RZ ;  /* 0x000000160c007210 */ /* 0x000fca0007f1e0ff */
[----:B------:R-:W-:Y:S01]  /*07a0*/  IMAD.X R35, R13, 0x1, R23, P0 ;  /* 0x000000010d237824 */ /* 0x000fe200000e0617 */
[----:B------:R-:W-:-:S04]  /*07b0*/  LEA R34, P0, R0, UR18, 0x3 ;  /* 0x0000001200227c11 */ /* 0x000fc8000f8018ff */
[----:B------:R-:W-:Y:S01]  /*07c0*/  LEA.HI.X R35, R0, UR19, R35, 0x3, P0 ;  /* 0x0000001300237c11 */ /* 0x000fe200080f1c23 */
[----:B--2---:R-:W-:-:S08]  /*07d0*/  DMUL R26, R14, R26 ;  /* 0x0000001a0e1a7228 */ /* 0x004fd00000000000 */
[----:B------:R-:W-:-:S08]  /*07e0*/  DMUL R26, R10, R26 ;  /* 0x0000001a0a1a7228 */ /* 0x000fd00000000000 */
[----:B------:R-:W-:-:S07]  /*07f0*/  DFMA R22, R20, R26, R30 ;  /* 0x0000001a1416722b */ /* 0x000fce000000001e */
[----:B------:R1:W-:Y:S04]  /*0800*/  STG.E.64 desc[UR6][R2.64], R22 ;  /* 0x0000001602007986 */ /* 0x0003e8000c101b06 */
[----:B------:R-:W2:Y:S01]  /*0810*/  LDG.E.64 R26, desc[UR6][R34.64] ;  /* 0x00000006221a7981 */ /* 0x000ea2000c1e1b00 */
[----:B------:R-:W0:Y:S02]  /*0820*/  F2I.S64.F64.CEIL R24, R24 ;  /* 0x0000001800187311 */ /* 0x000e240000309900 */
[C---:B0-----:R-:W-:Y:S02]  /*0830*/  IMAD R31, R24.reuse, UR5, RZ ;  /* 0x00000005181f7c24 */ /* 0x041fe4000f8e02ff */
[----:B------:R-:W-:-:S04]  /*0840*/  IMAD.WIDE.U32 R4, R24, UR8, R4 ;  /* 0x0000000818047c25 */ /* 0x000fc8000f8e0004 */
[----:B------:R-:W-:-:S04]  /*0850*/  IMAD R0, R25, UR8, R31 ;  /* 0x0000000819007c24 */ /* 0x000fc8000f8e021f */
[----:B------:R-:W-:Y:S01]  /*0860*/  IMAD.IADD R5, R5, 0x1, R0 ;  /* 0x0000000105057824 */ /* 0x000fe200078e0200 */
[----:B--2---:R-:W-:Y:S01]  /*0870*/  DMUL R26, R14, R26 ;  /* 0x0000001a0e1a7228 */ /* 0x004fe20000000000 */
[----:B------:R-:W-:-:S05]  /*0880*/  IADD3 R15, P0, PT, R6, R4, RZ ;  /* 0x00000004060f7210 */ /* 0x000fca0007f1e0ff */
[----:B------:R-:W-:Y:S02]  /*0890*/  IMAD.X R30, R7, 0x1, R5, P0 ;  /* 0x00000001071e7824 */ /* 0x000fe400000e0605 */
[----:B------:R-:W-:Y:S01]  /*08a0*/  DMUL R26, R10, R26 ;  /* 0x0000001a0a1a7228 */ /* 0x000fe20000000000 */
[----:B------:R-:W-:-:S04]  /*08b0*/  LEA R14, P0, R15, UR18, 0x3 ;  /* 0x000000120f0e7c11 */ /* 0x000fc8000f8018ff */
[----:B------:R-:W-:-:S03]  /*08c0*/  LEA.HI.X R15, R15, UR19, R30, 0x3, P0 ;  /* 0x000000130f0f7c11 */ /* 0x000fc600080f1c1e */
[----:B-1----:R-:W-:-:S07]  /*08d0*/  DFMA R22, R16, R26, R22 ;  /* 0x0000001a1016722b */ /* 0x002fce0000000016 */
[----:B------:R-:W-:Y:S04]  /*08e0*/  STG.E.64 desc[UR6][R2.64], R22 ;  /* 0x0000001602007986 */ /* 0x000fe8000c101b06 */
        /* <DEDUP_REMOVED lines=10> */
[----:B------:R-:W-:-:S04]  /*0990*/  IMAD.WIDE.U32 R24, R24, UR8, R28 ;  /* 0x0000000818187c25 */ /* 0x000fc8000f8e001c */
[----:B------:R-:W-:Y:S01]  /*09a0*/  IMAD.IADD R15, R0, 0x1, R25 ;  /* 0x00000001000f7824 */ /* 0x000fe200078e0219 */
[----:B------:R-:W-:-:S05]  /*09b0*/  IADD3 R0, P0, PT, R6, R24, RZ ;  /* 0x0000001806007210 */ /* 0x000fca0007f1e0ff */
[----:B------:R-:W-:Y:S01]  /*09c0*/  IMAD.X R7, R7, 0x1, R15, P0 ;  /* 0x0000000107077824 */ /* 0x000fe200000e060f */
[----:B--2---:R-:W-:-:S08]  /*09d0*/  DMUL R26, R8, R26 ;  /* 0x0000001a081a7228 */ /* 0x004fd00000000000 */
[----:B------:R-:W-:Y:S01]  /*09e0*/  DMUL R26, R18, R26 ;  /* 0x0000001a121a7228 */ /* 0x000fe20000000000 */
[----:B------:R-:W-:-:S04]  /*09f0*/  LEA R18, P0, R0, UR18, 0x3 ;  /* 0x0000001200127c11 */ /* 0x000fc8000f8018ff */
[----:B------:R-:W-:-:S03]  /*0a00*/  LEA.HI.X R19, R0, UR19, R7, 0x3, P0 ;  /* 0x0000001300137c11 */ /* 0x000fc600080f1c07 */
[----:B------:R-:W-:-:S07]  /*0a10*/  DFMA R26, R16, R26, R4 ;  /* 0x0000001a101a722b */ /* 0x000fce0000000004 */
[----:B------:R-:W-:Y:S04]  /*0a20*/  STG.E.64 desc[UR6][R2.64], R26 ;  /* 0x0000001a02007986 */ /* 0x000fe8000c101b06 */
[----:B0-----:R-:W2:Y:S01]  /*0a30*/  LDG.E.64 R4, desc[UR6][R18.64] ;  /* 0x0000000612047981 */ /* 0x001ea2000c1e1b00 */
[----:B------:R-:W-:-:S05]  /*0a40*/  IADD3 R24, P0, PT, R12, R24, RZ ;  /* 0x000000180c187210 */ /* 0x000fca0007f1e0ff */
[----:B------:R-:W-:Y:S01]  /*0a50*/  IMAD.X R13, R13, 0x1, R15, P0 ;  /* 0x000000010d0d7824 */ /* 0x000fe200000e060f */
[----:B------:R-:W-:-:S04]  /*0a60*/  LEA R12, P0, R24, UR18, 0x3 ;  /* 0x00000012180c7c11 */ /* 0x000fc8000f8018ff */
[----:B------:R-:W-:Y:S01]  /*0a70*/  LEA.HI.X R13, R24, UR19, R13, 0x3, P0 ;  /* 0x00000013180d7c11 */ /* 0x000fe200080f1c0d */
[----:B--2---:R-:W-:-:S08]  /*0a80*/  DMUL R4, R8, R4 ;  /* 0x0000000408047228 */ /* 0x004fd00000000000 */
[----:B------:R-:W-:-:S08]  /*0a90*/  DMUL R4, R10, R4 ;  /* 0x000000040a047228 */ /* 0x000fd00000000000 */
[----:B------:R-:W-:-:S07]  /*0aa0*/  DFMA R4, R20, R4, R26 ;  /* 0x000000041404722b */ /* 0x000fce000000001a */
[----:B------:R-:W-:Y:S04]  /*0ab0*/  STG.E.64 desc[UR6][R2.64], R4 ;  /* 0x0000000402007986 */ /* 0x000fe8000c101b06 */
[----:B------:R-:W2:Y:S02]  /*0ac0*/  LDG.E.64 R6, desc[UR6][R12.64] ;  /* 0x000000060c067981 */ /* 0x000ea4000c1e1b00 */
[----:B--2---:R-:W-:-:S08]  /*0ad0*/  DMUL R6, R8, R6 ;  /* 0x0000000608067228 */ /* 0x004fd00000000000 */
[----:B------:R-:W-:-:S08]  /*0ae0*/  DMUL R6, R10, R6 ;  /* 0x000000060a067228 */ /* 0x000fd00000000000 */
[----:B------:R-:W-:-:S07]  /*0af0*/  DFMA R6, R16, R6, R4 ;  /* 0x000000061006722b */ /* 0x000fce0000000004 */
[----:B------:R-:W-:Y:S01]  /*0b00*/  STG.E.64 desc[UR6][R2.64], R6 ;  /* 0x0000000602007986 */ /* 0x000fe2000c101b06 */
[----:B------:R-:W-:Y:S05]  /*0b10*/  EXIT ;  /* 0x000000000000794d */ /* 0x000fea0003800000 */
.L_x_0:
[----:B------:R-:W-:-:S00]  /*0b20*/  BRA `(.L_x_0) ;  /* 0xfffffffc00fc7947 */ /* 0x000fc0000383ffff */
[----:B------:R-:W-:-:S00]  /*0b30*/  NOP ;  /* 0x0000000000007918 */ /* 0x000fc00000000000 */
        /* <DEDUP_REMOVED lines=12> */
.L_x_1:


//--------------------- .nv.shared.reserved.0     --------------------------
	.section	.nv.shared.reserved.0,"aw",@nobits
	.weak		__nv_reservedSMEM_offset_0_alias
	.size		__nv_reservedSMEM_offset_0_alias, 0, 64
	.other		__nv_reservedSMEM_offset_0_alias,@"STO_CUDA_RESERVED_SHARED STV_DEFAULT"
__nv_reservedSMEM_offset_0_alias:
	.zero		0
	.zero		64


//--------------------- .nv.constant0.wrap        --------------------------
	.section	.nv.constant0.wrap,"a",@progbits
	.sectionflags	@""
	.align	4
.nv.constant0.wrap:
	.zero		944


//--------------------- SYMBOLS --------------------------

	.type		.nv.reservedSmem.offset0,@object
	.size		.nv.reservedSmem.offset0,0x4
